	.headerflags	@"EF_CUDA_TEXMODE_UNIFIED EF_CUDA_64BIT_ADDRESS EF_CUDA_ACCELERATORS EF_CUDA_SM90 EF_CUDA_VIRTUAL_SM(EF_CUDA_SM90)"
	.elftype	@"ET_EXEC"


//--------------------- .nv.info                  --------------------------
	.section	.nv.info,"",@"SHT_CUDA_INFO"
	.align	4


	//----- nvinfo : EIATTR_REGCOUNT
	.align		4
        /*0000*/ 	.byte	0x04, 0x2f
        /*0002*/ 	.short	(.L_3 - .L_2)
	.align		4
.L_2:
        /*0004*/ 	.word	index@(triton_poi_fused__native_batch_norm_legit_no_training_leaky_relu_2)
        /*0008*/ 	.word	0x00000010


	//----- nvinfo : EIATTR_MIN_STACK_SIZE
	.align		4
.L_3:
        /*000c*/ 	.byte	0x04, 0x12
        /*000e*/ 	.short	(.L_5 - .L_4)
	.align		4
.L_4:
        /*0010*/ 	.word	index@(triton_poi_fused__native_batch_norm_legit_no_training_leaky_relu_2)
        /*0014*/ 	.word	0x00000000


	//----- nvinfo : EIATTR_FRAME_SIZE
	.align		4
.L_5:
        /*0018*/ 	.byte	0x04, 0x11
        /*001a*/ 	.short	(.L_7 - .L_6)
	.align		4
.L_6:
        /*001c*/ 	.word	index@(triton_poi_fused__native_batch_norm_legit_no_training_leaky_relu_2)
        /*0020*/ 	.word	0x00000000


	//----- nvinfo : EIATTR_MIN_STACK_SIZE
	.align		4
.L_7:
        /*0024*/ 	.byte	0x04, 0x12
        /*0026*/ 	.short	(.L_9 - .L_8)
	.align		4
.L_8:
        /*0028*/ 	.word	index@(triton_poi_fused__native_batch_norm_legit_no_training_leaky_relu_2)
        /*002c*/ 	.word	0x00000000
.L_9:


//--------------------- .nv.info.triton_poi_fused__native_batch_norm_legit_no_training_leaky_relu_2 --------------------------
	.section	.nv.info.triton_poi_fused__native_batch_norm_legit_no_training_leaky_relu_2,"",@"SHT_CUDA_INFO"
	.sectionflags	@""
	.align	4


	//----- nvinfo : EIATTR_CUDA_API_VERSION
	.align		4
        /*0000*/ 	.byte	0x04, 0x37
        /*0002*/ 	.short	(.L_11 - .L_10)
.L_10:
        /*0004*/ 	.word	0x0000007c


	//----- nvinfo : EIATTR_KPARAM_INFO
	.align		4
.L_11:
        /*0008*/ 	.byte	0x04, 0x17
        /*000a*/ 	.short	(.L_13 - .L_12)
.L_12:
        /*000c*/ 	.word	0x00000000
        /*0010*/ 	.short	0x0006
        /*0012*/ 	.short	0x0030
        /*0014*/ 	.byte	0x00, 0xf0, 0x11, 0x00


	//----- nvinfo : EIATTR_KPARAM_INFO
	.align		4
.L_13:
        /*0018*/ 	.byte	0x04, 0x17
        /*001a*/ 	.short	(.L_15 - .L_14)
.L_14:
        /*001c*/ 	.word	0x00000000
        /*0020*/ 	.short	0x0005
        /*0022*/ 	.short	0x0028
        /*0024*/ 	.byte	0x00, 0xf4, 0x21, 0x00


	//----- nvinfo : EIATTR_KPARAM_INFO
	.align		4
.L_15:
        /*0028*/ 	.byte	0x04, 0x17
        /*002a*/ 	.short	(.L_17 - .L_16)
.L_16:
        /*002c*/ 	.word	0x00000000
        /*0030*/ 	.short	0x0004
        /*0032*/ 	.short	0x0020
        /*0034*/ 	.byte	0x00, 0xf4, 0x21, 0x00


	//----- nvinfo : EIATTR_KPARAM_INFO
	.align		4
.L_17:
        /*0038*/ 	.byte	0x04, 0x17
        /*003a*/ 	.short	(.L_19 - .L_18)
.L_18:
        /*003c*/ 	.word	0x00000000
        /*0040*/ 	.short	0x0003
        /*0042*/ 	.short	0x0018
        /*0044*/ 	.byte	0x00, 0xf4, 0x21, 0x00


	//----- nvinfo : EIATTR_KPARAM_INFO
	.align		4
.L_19:
        /*0048*/ 	.byte	0x04, 0x17
        /*004a*/ 	.short	(.L_21 - .L_20)
.L_20:
        /*004c*/ 	.word	0x00000000
        /*0050*/ 	.short	0x0002
        /*0052*/ 	.short	0x0010
        /*0054*/ 	.byte	0x00, 0xf4, 0x21, 0x00


	//----- nvinfo : EIATTR_KPARAM_INFO
	.align		4
.L_21:
        /*0058*/ 	.byte	0x04, 0x17
        /*005a*/ 	.short	(.L_23 - .L_22)
.L_22:
        /*005c*/ 	.word	0x00000000
        /*0060*/ 	.short	0x0001
        /*0062*/ 	.short	0x0008
        /*0064*/ 	.byte	0x00, 0xf4, 0x21, 0x00


	//----- nvinfo : EIATTR_KPARAM_INFO
	.align		4
.L_23:
        /*0068*/ 	.byte	0x04, 0x17
        /*006a*/ 	.short	(.L_25 - .L_24)
.L_24:
        /*006c*/ 	.word	0x00000000
        /*0070*/ 	.short	0x0000
        /*0072*/ 	.short	0x0000
        /*0074*/ 	.byte	0x00, 0xf4, 0x21, 0x00


	//----- nvinfo : EIATTR_SPARSE_MMA_MASK
	.align		4
.L_25:
        /*0078*/ 	.byte	0x03, 0x50
        /*007a*/ 	.short	0x0000


	//----- nvinfo : EIATTR_MAXREG_COUNT
	.align		4
        /*007c*/ 	.byte	0x03, 0x1b
        /*007e*/ 	.short	0x00ff


	//----- nvinfo : EIATTR_EXIT_INSTR_OFFSETS
	.align		4
        /*0080*/ 	.byte	0x04, 0x1c
        /*0082*/ 	.short	(.L_27 - .L_26)


	//   ....[0]....
.L_26:
        /*0084*/ 	.word	0x000002f0


	//----- nvinfo : EIATTR_REQNTID
	.align		4
.L_27:
        /*0088*/ 	.byte	0x04, 0x10
        /*008a*/ 	.short	(.L_29 - .L_28)
.L_28:
        /*008c*/ 	.word	0x00000080
        /*0090*/ 	.word	0x00000001
        /*0094*/ 	.word	0x00000001


	//----- nvinfo : EIATTR_CBANK_PARAM_SIZE
	.align		4
.L_29:
        /*0098*/ 	.byte	0x03, 0x19
        /*009a*/ 	.short	0x0034


	//----- nvinfo : EIATTR_PARAM_CBANK
	.align		4
        /*009c*/ 	.byte	0x04, 0x0a
        /*009e*/ 	.short	(.L_31 - .L_30)
	.align		4
.L_30:
        /*00a0*/ 	.word	index@(.nv.constant0.triton_poi_fused__native_batch_norm_legit_no_training_leaky_relu_2)
        /*00a4*/ 	.short	0x0210
        /*00a6*/ 	.short	0x0034


	//----- nvinfo : EIATTR_SW_WAR
	.align		4
.L_31:
        /*00a8*/ 	.byte	0x04, 0x36
        /*00aa*/ 	.short	(.L_33 - .L_32)
.L_32:
        /*00ac*/ 	.word	0x00000008
.L_33:


//--------------------- .nv.callgraph             --------------------------
	.section	.nv.callgraph,"",@"SHT_CUDA_CALLGRAPH"
	.align	4
	.sectionentsize	8
	.align		4
        /*0000*/ 	.word	0x00000000
	.align		4
        /*0004*/ 	.word	0xffffffff
	.align		4
        /*0008*/ 	.word	0x00000000
	.align		4
        /*000c*/ 	.word	0xfffffffe
	.align		4
        /*0010*/ 	.word	0x00000000
	.align		4
        /*0014*/ 	.word	0xfffffffd
	.align		4
        /*0018*/ 	.word	0x00000000
	.align		4
        /*001c*/ 	.word	0xfffffffc


//--------------------- .nv.constant4             --------------------------
	.section	.nv.constant4,"a",@progbits
	.align	8
	.align		8
.nv.constant4:
        /*0000*/ 	.dword	_$_str
	.align		8
        /*0008*/ 	.dword	_$_str_$_2


//--------------------- .text.triton_poi_fused__native_batch_norm_legit_no_training_leaky_relu_2 --------------------------
	.section	.text.triton_poi_fused__native_batch_norm_legit_no_training_leaky_relu_2,"ax",@progbits
	.align	128
        .global         triton_poi_fused__native_batch_norm_legit_no_training_leaky_relu_2
        .type           triton_poi_fused__native_batch_norm_legit_no_training_leaky_relu_2,@function
        .size           triton_poi_fused__native_batch_norm_legit_no_training_leaky_relu_2,(.L_x_1 - triton_poi_fused__native_batch_norm_legit_no_training_leaky_relu_2)
        .other          triton_poi_fused__native_batch_norm_legit_no_training_leaky_relu_2,@"STO_CUDA_ENTRY STV_DEFAULT"
triton_poi_fused__native_batch_norm_legit_no_training_leaky_relu_2:
.text.triton_poi_fused__native_batch_norm_legit_no_training_leaky_relu_2:
[----:B------:R-:W-:Y:S01]  /*0000*/  LDC R1, c[0x0][0x28] ;  /* 0x00000a00ff017b82 */ /* 0x000fe20000000800 */
[----:B------:R-:W1:Y:S07]  /*0010*/  S2R R0, SR_TID.X ;  /* 0x0000000000007919 */ /* 0x000e6e0000002100 */
[----:B------:R-:W2:Y:S01]  /*0020*/  LDC.64 R6, c[0x0][0x228] ;  /* 0x00008a00ff067b82 */ /* 0x000ea20000000a00 */
[----:B------:R-:W-:Y:S01]  /*0030*/  ULDC.64 UR4, c[0x0][0x208] ;  /* 0x0000820000047ab9 */ /* 0x000fe20000000a00 */
[----:B------:R-:W3:Y:S06]  /*0040*/  S2R R3, SR_CTAID.X ;  /* 0x0000000000037919 */ /* 0x000eec0000002500 */
[----:B------:R-:W4:Y:S08]  /*0050*/  LDC.64 R4, c[0x0][0x220] ;  /* 0x00008800ff047b82 */ /* 0x000f300000000a00 */
[----:B------:R-:W5:Y:S08]  /*0060*/  LDC.64 R8, c[0x0][0x230] ;  /* 0x00008c00ff087b82 */ /* 0x000f700000000a00 */
[----:B------:R-:W5:Y:S01]  /*0070*/  LDC.64 R10, c[0x0][0x238] ;  /* 0x00008e00ff0a7b82 */ /* 0x000f620000000a00 */
[----:B-1----:R-:W-:-:S02]  /*0080*/  LOP3.LUT R0, R0, 0x7f, RZ, 0xc0, !PT ;  /* 0x0000007f00007812 */ /* 0x002fc400078ec0ff */
[----:B---3--:R-:W-:Y:S02]  /*0090*/  SHF.R.S32.HI R2, RZ, 0x18, R3 ;  /* 0x00000018ff027819 */ /* 0x008fe40000011403 */
[----:B------:R-:W-:Y:S02]  /*00a0*/  LEA R0, R3, R0, 0x7 ;  /* 0x0000000003007211 */ /* 0x000fe400078e38ff */
[----:B------:R-:W-:-:S04]  /*00b0*/  SGXT R3, R2, 0x1 ;  /* 0x000000010203781a */ /* 0x000fc80000000200 */
[----:B------:R-:W-:-:S04]  /*00c0*/  LEA.HI R3, R3, R0, RZ, 0x6 ;  /* 0x0000000003037211 */ /* 0x000fc800078f30ff */
[----:B------:R-:W-:-:S04]  /*00d0*/  SHF.R.S32.HI R3, RZ, 0x6, R3 ;  /* 0x00000006ff037819 */ /* 0x000fc80000011403 */
[----:B------:R-:W-:-:S04]  /*00e0*/  LEA.HI R2, R3, R3, RZ, 0x4 ;  /* 0x0000000303027211 */ /* 0x000fc800078f20ff */
[----:B------:R-:W-:-:S04]  /*00f0*/  LOP3.LUT R2, R2, 0xfffffff0, RZ, 0xc0, !PT ;  /* 0xfffffff002027812 */ /* 0x000fc800078ec0ff */
[----:B------:R-:W-:Y:S02]  /*0100*/  IADD3 R13, R3, -R2, RZ ;  /* 0x80000002030d7210 */ /* 0x000fe40007ffe0ff */
[----:B------:R-:W1:Y:S03]  /*0110*/  LDC.64 R2, c[0x0][0x218] ;  /* 0x00008600ff027b82 */ /* 0x000e660000000a00 */
[----:B--2---:R-:W-:-:S06]  /*0120*/  IMAD.WIDE R6, R13, 0x4, R6 ;  /* 0x000000040d067825 */ /* 0x004fcc00078e0206 */
[----:B------:R-:W2:Y:S01]  /*0130*/  LDG.E.EL R6, desc[UR4][R6.64] ;  /* 0x0000000406067981 */ /* 0x000ea2000c2e1900 */
[----:B----4-:R-:W-:-:S04]  /*0140*/  IMAD.WIDE R4, R13, 0x4, R4 ;  /* 0x000000040d047825 */ /* 0x010fc800078e0204 */
[C---:B-----5:R-:W-:Y:S02]  /*0150*/  IMAD.WIDE R8, R13.reuse, 0x4, R8 ;  /* 0x000000040d087825 */ /* 0x060fe400078e0208 */
[----:B------:R3:W4:Y:S02]  /*0160*/  LDG.E.EL R5, desc[UR4][R4.64] ;  /* 0x0000000404057981 */ /* 0x000724000c2e1900 */
[----:B0-----:R-:W-:Y:S02]  /*0170*/  IMAD.WIDE R10, R13, 0x4, R10 ;  /* 0x000000040d0a7825 */ /* 0x001fe400078e020a */
[----:B------:R-:W5:Y:S02]  /*0180*/  LDG.E.EL R8, desc[UR4][R8.64] ;  /* 0x0000000408087981 */ /* 0x000f64000c2e1900 */
[----:B-1----:R-:W-:Y:S02]  /*0190*/  IMAD.WIDE R2, R0, 0x4, R2 ;  /* 0x0000000400027825 */ /* 0x002fe400078e0202 */
[----:B------:R-:W5:Y:S04]  /*01a0*/  LDG.E.EL R11, desc[UR4][R10.64] ;  /* 0x000000040a0b7981 */ /* 0x000f68000c2e1900 */
[----:B------:R-:W4:Y:S01]  /*01b0*/  LDG.E R2, desc[UR4][R2.64] ;  /* 0x0000000402027981 */ /* 0x000f22000c1e1900 */
[----:B---3--:R-:W-:Y:S01]  /*01c0*/  HFMA2.MMA R4, -RZ, RZ, 1.625, 0 ;  /* 0x3e800000ff047435 */ /* 0x008fe200000001ff */
[----:B--2---:R-:W-:-:S04]  /*01d0*/  FADD R6, R6, 9.9999997473787516356e-06 ;  /* 0x3727c5ac06067421 */ /* 0x004fc80000000000 */
[----:B------:R-:W0:Y:S02]  /*01e0*/  MUFU.SQRT R7, R6 ;  /* 0x0000000600077308 */ /* 0x000e240000002000 */
[C---:B0-----:R-:W-:Y:S02]  /*01f0*/  FSETP.GT.AND P0, PT, R7.reuse, 8.50705917302346158658e+37, PT ;  /* 0x7e8000000700780b */ /* 0x041fe40003f04000 */
[----:B------:R-:W-:-:S11]  /*0200*/  FSETP.GEU.AND P1, PT, R7, 1.175494350822287508e-38, PT ;  /* 0x008000000700780b */ /* 0x000fd60003f2e000 */
[----:B------:R-:W-:-:S04]  /*0210*/  @P0 FMUL R7, R7, 0.25 ;  /* 0x3e80000007070820 */ /* 0x000fc80000400000 */
[----:B------:R-:W-:-:S06]  /*0220*/  @!P1 FMUL R7, R7, 16777216 ;  /* 0x4b80000007079820 */ /* 0x000fcc0000400000 */
[----:B------:R-:W0:Y:S01]  /*0230*/  MUFU.RCP R7, R7 ;  /* 0x0000000700077308 */ /* 0x000e220000001000 */
[----:B------:R-:W-:Y:S01]  /*0240*/  FSEL R4, R4, 1, P0 ;  /* 0x3f80000004047808 */ /* 0x000fe20000000000 */
[----:B----4-:R-:W-:Y:S02]  /*0250*/  FADD R5, R2, -R5 ;  /* 0x8000000502057221 */ /* 0x010fe40000000000 */
[----:B------:R-:W1:Y:S02]  /*0260*/  LDC.64 R2, c[0x0][0x210] ;  /* 0x00008400ff027b82 */ /* 0x000e640000000a00 */
[----:B------:R-:W-:-:S04]  /*0270*/  @!P1 FMUL R4, R4, 16777216 ;  /* 0x4b80000004049820 */ /* 0x000fc80000400000 */
[----:B0-----:R-:W-:-:S04]  /*0280*/  FMUL R4, R7, R4 ;  /* 0x0000000407047220 */ /* 0x001fc80000400000 */
[----:B------:R-:W-:-:S04]  /*0290*/  FMUL R4, R5, R4 ;  /* 0x0000000405047220 */ /* 0x000fc80000400000 */
[----:B-----5:R-:W-:-:S05]  /*02a0*/  FFMA R11, R8, R4, R11 ;  /* 0x00000004080b7223 */ /* 0x020fca000000000b */
[----:B------:R-:W-:Y:S01]  /*02b0*/  FSETP.GT.AND P0, PT, R11, RZ, PT ;  /* 0x000000ff0b00720b */ /* 0x000fe20003f04000 */
[----:B-1----:R-:W-:-:S12]  /*02c0*/  IMAD.WIDE R2, R0, 0x4, R2 ;  /* 0x0000000400027825 */ /* 0x002fd800078e0202 */
[----:B------:R-:W-:-:S05]  /*02d0*/  @!P0 FMUL R11, R11, 0.20000000298023223877 ;  /* 0x3e4ccccd0b0b8820 */ /* 0x000fca0000400000 */
[----:B------:R-:W-:Y:S01]  /*02e0*/  STG.E desc[UR4][R2.64], R11 ;  /* 0x0000000b02007986 */ /* 0x000fe2000c101904 */
[----:B------:R-:W-:Y:S05]  /*02f0*/  EXIT ;  /* 0x000000000000794d */ /* 0x000fea0003800000 */
.L_x_0:
[----:B------:R-:W-:-:S00]  /*0300*/  BRA `(.L_x_0) ;  /* 0xfffffffc00fc7947 */ /* 0x000fc0000383ffff */
[----:B------:R-:W-:-:S00]  /*0310*/  NOP ;  /* 0x0000000000007918 */ /* 0x000fc00000000000 */
        /* <DEDUP_REMOVED lines=14> */
.L_x_1:


//--------------------- .nv.global.init           --------------------------
	.section	.nv.global.init,"aw",@progbits
.nv.global.init:
	.type		_$_str,@object
	.size		_$_str,(_$_str_$_2 - _$_str)
_$_str:
        /*0000*/ 	.byte	0x5f, 0x5f, 0x43, 0x55, 0x44, 0x41, 0x5f, 0x46, 0x54, 0x5a, 0x00
	.type		_$_str_$_2,@object
	.size		_$_str_$_2,(.L_1 - _$_str_$_2)
_$_str_$_2:
        /*000b*/ 	.byte	0x5f, 0x5f, 0x43, 0x55, 0x44, 0x41, 0x5f, 0x50, 0x52, 0x45, 0x43, 0x5f, 0x53, 0x51, 0x52, 0x54
        /*001b*/ 	.byte	0x00
.L_1:


//--------------------- .nv.constant0.triton_poi_fused__native_batch_norm_legit_no_training_leaky_relu_2 --------------------------
	.section	.nv.constant0.triton_poi_fused__native_batch_norm_legit_no_training_leaky_relu_2,"a",@progbits
	.sectionflags	@""
	.align	4
.nv.constant0.triton_poi_fused__native_batch_norm_legit_no_training_leaky_relu_2:
	.zero		580
